	.headerflags	@"EF_CUDA_TEXMODE_UNIFIED EF_CUDA_64BIT_ADDRESS EF_CUDA_ACCELERATORS EF_CUDA_SM90 EF_CUDA_VIRTUAL_SM(EF_CUDA_SM90)"
	.elftype	@"ET_EXEC"


//--------------------- .nv.info                  --------------------------
	.section	.nv.info,"",@"SHT_CUDA_INFO"
	.align	4


	//----- nvinfo : EIATTR_REGCOUNT
	.align		4
        /*0000*/ 	.byte	0x04, 0x2f
        /*0002*/ 	.short	(.L_1 - .L_0)
	.align		4
.L_0:
        /*0004*/ 	.word	index@(triton_poi_fused_cat_0)
        /*0008*/ 	.word	0x0000000e


	//----- nvinfo : EIATTR_MIN_STACK_SIZE
	.align		4
.L_1:
        /*000c*/ 	.byte	0x04, 0x12
        /*000e*/ 	.short	(.L_3 - .L_2)
	.align		4
.L_2:
        /*0010*/ 	.word	index@(triton_poi_fused_cat_0)
        /*0014*/ 	.word	0x00000000


	//----- nvinfo : EIATTR_FRAME_SIZE
	.align		4
.L_3:
        /*0018*/ 	.byte	0x04, 0x11
        /*001a*/ 	.short	(.L_5 - .L_4)
	.align		4
.L_4:
        /*001c*/ 	.word	index@(triton_poi_fused_cat_0)
        /*0020*/ 	.word	0x00000000


	//----- nvinfo : EIATTR_MIN_STACK_SIZE
	.align		4
.L_5:
        /*0024*/ 	.byte	0x04, 0x12
        /*0026*/ 	.short	(.L_7 - .L_6)
	.align		4
.L_6:
        /*0028*/ 	.word	index@(triton_poi_fused_cat_0)
        /*002c*/ 	.word	0x00000000
.L_7:


//--------------------- .nv.info.triton_poi_fused_cat_0 --------------------------
	.section	.nv.info.triton_poi_fused_cat_0,"",@"SHT_CUDA_INFO"
	.sectionflags	@""
	.align	4


	//----- nvinfo : EIATTR_CUDA_API_VERSION
	.align		4
        /*0000*/ 	.byte	0x04, 0x37
        /*0002*/ 	.short	(.L_9 - .L_8)
.L_8:
        /*0004*/ 	.word	0x0000007c


	//----- nvinfo : EIATTR_KPARAM_INFO
	.align		4
.L_9:
        /*0008*/ 	.byte	0x04, 0x17
        /*000a*/ 	.short	(.L_11 - .L_10)
.L_10:
        /*000c*/ 	.word	0x00000000
        /*0010*/ 	.short	0x0002
        /*0012*/ 	.short	0x0010
        /*0014*/ 	.byte	0x00, 0xf0, 0x11, 0x00


	//----- nvinfo : EIATTR_KPARAM_INFO
	.align		4
.L_11:
        /*0018*/ 	.byte	0x04, 0x17
        /*001a*/ 	.short	(.L_13 - .L_12)
.L_12:
        /*001c*/ 	.word	0x00000000
        /*0020*/ 	.short	0x0001
        /*0022*/ 	.short	0x0008
        /*0024*/ 	.byte	0x00, 0xf4, 0x21, 0x00


	//----- nvinfo : EIATTR_KPARAM_INFO
	.align		4
.L_13:
        /*0028*/ 	.byte	0x04, 0x17
        /*002a*/ 	.short	(.L_15 - .L_14)
.L_14:
        /*002c*/ 	.word	0x00000000
        /*0030*/ 	.short	0x0000
        /*0032*/ 	.short	0x0000
        /*0034*/ 	.byte	0x00, 0xf4, 0x21, 0x00


	//----- nvinfo : EIATTR_SPARSE_MMA_MASK
	.align		4
.L_15:
        /*0038*/ 	.byte	0x03, 0x50
        /*003a*/ 	.short	0x0000


	//----- nvinfo : EIATTR_MAXREG_COUNT
	.align		4
        /*003c*/ 	.byte	0x03, 0x1b
        /*003e*/ 	.short	0x00ff


	//----- nvinfo : EIATTR_EXIT_INSTR_OFFSETS
	.align		4
        /*0040*/ 	.byte	0x04, 0x1c
        /*0042*/ 	.short	(.L_17 - .L_16)


	//   ....[0]....
.L_16:
        /*0044*/ 	.word	0x000001f0


	//   ....[1]....
        /*0048*/ 	.word	0x00000210


	//----- nvinfo : EIATTR_REQNTID
	.align		4
.L_17:
        /*004c*/ 	.byte	0x04, 0x10
        /*004e*/ 	.short	(.L_19 - .L_18)
.L_18:
        /*0050*/ 	.word	0x00000080
        /*0054*/ 	.word	0x00000001
        /*0058*/ 	.word	0x00000001


	//----- nvinfo : EIATTR_CBANK_PARAM_SIZE
	.align		4
.L_19:
        /*005c*/ 	.byte	0x03, 0x19
        /*005e*/ 	.short	0x0014


	//----- nvinfo : EIATTR_PARAM_CBANK
	.align		4
        /*0060*/ 	.byte	0x04, 0x0a
        /*0062*/ 	.short	(.L_21 - .L_20)
	.align		4
.L_20:
        /*0064*/ 	.word	index@(.nv.constant0.triton_poi_fused_cat_0)
        /*0068*/ 	.short	0x0210
        /*006a*/ 	.short	0x0014


	//----- nvinfo : EIATTR_SW_WAR
	.align		4
.L_21:
        /*006c*/ 	.byte	0x04, 0x36
        /*006e*/ 	.short	(.L_23 - .L_22)
.L_22:
        /*0070*/ 	.word	0x00000008
.L_23:


//--------------------- .nv.callgraph             --------------------------
	.section	.nv.callgraph,"",@"SHT_CUDA_CALLGRAPH"
	.align	4
	.sectionentsize	8
	.align		4
        /*0000*/ 	.word	0x00000000
	.align		4
        /*0004*/ 	.word	0xffffffff
	.align		4
        /*0008*/ 	.word	0x00000000
	.align		4
        /*000c*/ 	.word	0xfffffffe
	.align		4
        /*0010*/ 	.word	0x00000000
	.align		4
        /*0014*/ 	.word	0xfffffffd
	.align		4
        /*0018*/ 	.word	0x00000000
	.align		4
        /*001c*/ 	.word	0xfffffffc


//--------------------- .text.triton_poi_fused_cat_0 --------------------------
	.section	.text.triton_poi_fused_cat_0,"ax",@progbits
	.align	128
        .global         triton_poi_fused_cat_0
        .type           triton_poi_fused_cat_0,@function
        .size           triton_poi_fused_cat_0,(.L_x_1 - triton_poi_fused_cat_0)
        .other          triton_poi_fused_cat_0,@"STO_CUDA_ENTRY STV_DEFAULT"
triton_poi_fused_cat_0:
.text.triton_poi_fused_cat_0:
[----:B------:R-:W0:Y:S02]  /*0000*/  LDC R1, c[0x0][0x28] ;  /* 0x00000a00ff017b82 */ /* 0x000e240000000800 */
[----:B------:R-:W1:Y:S01]  /*0010*/  S2R R0, SR_TID.X ;  /* 0x0000000000007919 */ /* 0x000e620000002100 */
[----:B------:R-:W2:Y:S01]  /*0020*/  LDC.64 R2, c[0x0][0x210] ;  /* 0x00008400ff027b82 */ /* 0x000ea20000000a00 */
[----:B------:R-:W-:Y:S01]  /*0030*/  IMAD.MOV.U32 R8, RZ, RZ, RZ ;  /* 0x000000ffff087224 */ /* 0x000fe200078e00ff */
[----:B------:R-:W-:Y:S01]  /*0040*/  ULDC.64 UR4, c[0x0][0x208] ;  /* 0x0000820000047ab9 */ /* 0x000fe20000000a00 */
[----:B------:R-:W3:Y:S01]  /*0050*/  S2R R9, SR_CTAID.X ;  /* 0x0000000000097919 */ /* 0x000ee20000002500 */
[----:B-1----:R-:W-:-:S05]  /*0060*/  LOP3.LUT R0, R0, 0x7f, RZ, 0xc0, !PT ;  /* 0x0000007f00007812 */ /* 0x002fca00078ec0ff */
[----:B---3--:R-:W-:-:S05]  /*0070*/  IMAD R9, R9, 0x80, R0 ;  /* 0x0000008009097824 */ /* 0x008fca00078e0200 */
[----:B------:R-:W-:Y:S02]  /*0080*/  SHF.R.S32.HI R0, RZ, 0x1f, R9 ;  /* 0x0000001fff007819 */ /* 0x000fe40000011409 */
[----:B------:R-:W-:Y:S02]  /*0090*/  ISETP.GE.AND P2, PT, R9, 0x100, PT ;  /* 0x000001000900780c */ /* 0x000fe40003f46270 */
[CC--:B------:R-:W-:Y:S02]  /*00a0*/  LEA.HI R4, R0.reuse, R9.reuse, RZ, 0x2 ;  /* 0x0000000900047211 */ /* 0x0c0fe400078f10ff */
[----:B------:R-:W-:Y:S02]  /*00b0*/  LEA.HI R0, R0, R9, RZ, 0x4 ;  /* 0x0000000900007211 */ /* 0x000fe400078f20ff */
[----:B------:R-:W-:Y:S02]  /*00c0*/  SHF.R.S32.HI R5, RZ, 0x2, R4 ;  /* 0x00000002ff057819 */ /* 0x000fe40000011404 */
[----:B------:R-:W-:-:S02]  /*00d0*/  LOP3.LUT R0, R0, 0xfffffff0, RZ, 0xc0, !PT ;  /* 0xfffffff000007812 */ /* 0x000fc400078ec0ff */
[----:B------:R-:W-:Y:S02]  /*00e0*/  LEA.HI R6, R5, R5, RZ, 0x2 ;  /* 0x0000000505067211 */ /* 0x000fe400078f10ff */
[----:B------:R-:W-:Y:S02]  /*00f0*/  LOP3.LUT R4, R4, 0xfffffffc, RZ, 0xc0, !PT ;  /* 0xfffffffc04047812 */ /* 0x000fe400078ec0ff */
[----:B------:R-:W-:-:S05]  /*0100*/  LOP3.LUT R6, R6, 0xfffffffc, RZ, 0xc0, !PT ;  /* 0xfffffffc06067812 */ /* 0x000fca00078ec0ff */
[----:B------:R-:W-:Y:S01]  /*0110*/  IMAD.IADD R6, R5, 0x1, -R6 ;  /* 0x0000000105067824 */ /* 0x000fe200078e0a06 */
[----:B------:R-:W-:Y:S01]  /*0120*/  IADD3 R5, R0, R9, -R4 ;  /* 0x0000000900057210 */ /* 0x000fe20007ffe804 */
[----:B------:R-:W-:-:S03]  /*0130*/  IMAD.MOV.U32 R0, RZ, RZ, RZ ;  /* 0x000000ffff007224 */ /* 0x000fc600078e00ff */
[C---:B------:R-:W-:Y:S01]  /*0140*/  ISETP.GE.AND P3, PT, R6.reuse, 0x1, PT ;  /* 0x000000010600780c */ /* 0x040fe20003f66270 */
[--C-:B--2---:R-:W-:Y:S01]  /*0150*/  IMAD.WIDE R4, R5, 0x4, R2.reuse ;  /* 0x0000000405047825 */ /* 0x104fe200078e0202 */
[----:B------:R-:W-:Y:S02]  /*0160*/  ISETP.GT.AND P1, PT, R6, RZ, !P2 ;  /* 0x000000ff0600720c */ /* 0x000fe40005724270 */
[C---:B------:R-:W-:Y:S01]  /*0170*/  ISETP.LT.AND P0, PT, R9.reuse, 0x100, !P3 ;  /* 0x000001000900780c */ /* 0x040fe20005f01270 */
[C---:B------:R-:W-:Y:S01]  /*0180*/  IMAD.WIDE R2, R9.reuse, 0x4, R2 ;  /* 0x0000000409027825 */ /* 0x040fe200078e0202 */
[----:B------:R-:W1:Y:S09]  /*0190*/  LDC.64 R6, c[0x0][0x218] ;  /* 0x00008600ff067b82 */ /* 0x000e720000000a00 */
[----:B------:R-:W2:Y:S04]  /*01a0*/  @P1 LDG.E R8, desc[UR4][R2.64] ;  /* 0x0000000402081981 */ /* 0x000ea8000c1e1900 */
[----:B------:R-:W3:Y:S01]  /*01b0*/  @P0 LDG.E.EL R0, desc[UR4][R4.64] ;  /* 0x0000000404000981 */ /* 0x000ee2000c2e1900 */
[----:B-1----:R-:W-:Y:S01]  /*01c0*/  IMAD.WIDE R6, R9, 0x4, R6 ;  /* 0x0000000409067825 */ /* 0x002fe200078e0206 */
[----:B---3--:R-:W-:-:S02]  /*01d0*/  SEL R11, R0, RZ, P0 ;  /* 0x000000ff000b7207 */ /* 0x008fc40000000000 */
[----:B--2---:R-:W-:Y:S01]  /*01e0*/  @P3 SEL R11, R8, RZ, P1 ;  /* 0x000000ff080b3207 */ /* 0x004fe20000800000 */
[----:B------:R-:W-:Y:S06]  /*01f0*/  @P2 EXIT ;  /* 0x000000000000294d */ /* 0x000fec0003800000 */
[----:B------:R-:W-:Y:S01]  /*0200*/  STG.E desc[UR4][R6.64], R11 ;  /* 0x0000000b06007986 */ /* 0x000fe2000c101904 */
[----:B------:R-:W-:Y:S05]  /*0210*/  EXIT ;  /* 0x000000000000794d */ /* 0x000fea0003800000 */
.L_x_0:
[----:B------:R-:W-:-:S00]  /*0220*/  BRA `(.L_x_0) ;  /* 0xfffffffc00fc7947 */ /* 0x000fc0000383ffff */
[----:B------:R-:W-:-:S00]  /*0230*/  NOP ;  /* 0x0000000000007918 */ /* 0x000fc00000000000 */
        /* <DEDUP_REMOVED lines=12> */
.L_x_1:


//--------------------- .nv.constant0.triton_poi_fused_cat_0 --------------------------
	.section	.nv.constant0.triton_poi_fused_cat_0,"a",@progbits
	.sectionflags	@""
	.align	4
.nv.constant0.triton_poi_fused_cat_0:
	.zero		548
